	.headerflags	@"EF_CUDA_TEXMODE_UNIFIED EF_CUDA_64BIT_ADDRESS EF_CUDA_ACCELERATORS EF_CUDA_SM90 EF_CUDA_VIRTUAL_SM(EF_CUDA_SM90)"
	.elftype	@"ET_EXEC"


//--------------------- .nv.info                  --------------------------
	.section	.nv.info,"",@"SHT_CUDA_INFO"
	.align	4


	//----- nvinfo : EIATTR_REGCOUNT
	.align		4
        /*0000*/ 	.byte	0x04, 0x2f
        /*0002*/ 	.short	(.L_2 - .L_1)
	.align		4
.L_1:
        /*0004*/ 	.word	index@(triton_per_fused__native_batch_norm_legit_add_convolution_5)
        /*0008*/ 	.word	0x0000001e


	//----- nvinfo : EIATTR_MIN_STACK_SIZE
	.align		4
.L_2:
        /*000c*/ 	.byte	0x04, 0x12
        /*000e*/ 	.short	(.L_4 - .L_3)
	.align		4
.L_3:
        /*0010*/ 	.word	index@(triton_per_fused__native_batch_norm_legit_add_convolution_5)
        /*0014*/ 	.word	0x00000000


	//----- nvinfo : EIATTR_FRAME_SIZE
	.align		4
.L_4:
        /*0018*/ 	.byte	0x04, 0x11
        /*001a*/ 	.short	(.L_6 - .L_5)
	.align		4
.L_5:
        /*001c*/ 	.word	index@(triton_per_fused__native_batch_norm_legit_add_convolution_5)
        /*0020*/ 	.word	0x00000000


	//----- nvinfo : EIATTR_MIN_STACK_SIZE
	.align		4
.L_6:
        /*0024*/ 	.byte	0x04, 0x12
        /*0026*/ 	.short	(.L_8 - .L_7)
	.align		4
.L_7:
        /*0028*/ 	.word	index@(triton_per_fused__native_batch_norm_legit_add_convolution_5)
        /*002c*/ 	.word	0x00000000
.L_8:


//--------------------- .nv.info.triton_per_fused__native_batch_norm_legit_add_convolution_5 --------------------------
	.section	.nv.info.triton_per_fused__native_batch_norm_legit_add_convolution_5,"",@"SHT_CUDA_INFO"
	.sectionflags	@""
	.align	4


	//----- nvinfo : EIATTR_CUDA_API_VERSION
	.align		4
        /*0000*/ 	.byte	0x04, 0x37
        /*0002*/ 	.short	(.L_10 - .L_9)
.L_9:
        /*0004*/ 	.word	0x0000007c


	//----- nvinfo : EIATTR_KPARAM_INFO
	.align		4
.L_10:
        /*0008*/ 	.byte	0x04, 0x17
        /*000a*/ 	.short	(.L_12 - .L_11)
.L_11:
        /*000c*/ 	.word	0x00000000
        /*0010*/ 	.short	0x000a
        /*0012*/ 	.short	0x004c
        /*0014*/ 	.byte	0x00, 0xf0, 0x11, 0x00


	//----- nvinfo : EIATTR_KPARAM_INFO
	.align		4
.L_12:
        /*0018*/ 	.byte	0x04, 0x17
        /*001a*/ 	.short	(.L_14 - .L_13)
.L_13:
        /*001c*/ 	.word	0x00000000
        /*0020*/ 	.short	0x0009
        /*0022*/ 	.short	0x0048
        /*0024*/ 	.byte	0x00, 0xf0, 0x11, 0x00


	//----- nvinfo : EIATTR_KPARAM_INFO
	.align		4
.L_14:
        /*0028*/ 	.byte	0x04, 0x17
        /*002a*/ 	.short	(.L_16 - .L_15)
.L_15:
        /*002c*/ 	.word	0x00000000
        /*0030*/ 	.short	0x0008
        /*0032*/ 	.short	0x0040
        /*0034*/ 	.byte	0x00, 0xf4, 0x21, 0x00


	//----- nvinfo : EIATTR_KPARAM_INFO
	.align		4
.L_16:
        /*0038*/ 	.byte	0x04, 0x17
        /*003a*/ 	.short	(.L_18 - .L_17)
.L_17:
        /*003c*/ 	.word	0x00000000
        /*0040*/ 	.short	0x0007
        /*0042*/ 	.short	0x0038
        /*0044*/ 	.byte	0x00, 0xf4, 0x21, 0x00


	//----- nvinfo : EIATTR_KPARAM_INFO
	.align		4
.L_18:
        /*0048*/ 	.byte	0x04, 0x17
        /*004a*/ 	.short	(.L_20 - .L_19)
.L_19:
        /*004c*/ 	.word	0x00000000
        /*0050*/ 	.short	0x0006
        /*0052*/ 	.short	0x0030
        /*0054*/ 	.byte	0x00, 0xf4, 0x21, 0x00


	//----- nvinfo : EIATTR_KPARAM_INFO
	.align		4
.L_20:
        /*0058*/ 	.byte	0x04, 0x17
        /*005a*/ 	.short	(.L_22 - .L_21)
.L_21:
        /*005c*/ 	.word	0x00000000
        /*0060*/ 	.short	0x0005
        /*0062*/ 	.short	0x0028
        /*0064*/ 	.byte	0x00, 0xf4, 0x21, 0x00


	//----- nvinfo : EIATTR_KPARAM_INFO
	.align		4
.L_22:
        /*0068*/ 	.byte	0x04, 0x17
        /*006a*/ 	.short	(.L_24 - .L_23)
.L_23:
        /*006c*/ 	.word	0x00000000
        /*0070*/ 	.short	0x0004
        /*0072*/ 	.short	0x0020
        /*0074*/ 	.byte	0x00, 0xf4, 0x21, 0x00


	//----- nvinfo : EIATTR_KPARAM_INFO
	.align		4
.L_24:
        /*0078*/ 	.byte	0x04, 0x17
        /*007a*/ 	.short	(.L_26 - .L_25)
.L_25:
        /*007c*/ 	.word	0x00000000
        /*0080*/ 	.short	0x0003
        /*0082*/ 	.short	0x0018
        /*0084*/ 	.byte	0x00, 0xf4, 0x21, 0x00


	//----- nvinfo : EIATTR_KPARAM_INFO
	.align		4
.L_26:
        /*0088*/ 	.byte	0x04, 0x17
        /*008a*/ 	.short	(.L_28 - .L_27)
.L_27:
        /*008c*/ 	.word	0x00000000
        /*0090*/ 	.short	0x0002
        /*0092*/ 	.short	0x0010
        /*0094*/ 	.byte	0x00, 0xf4, 0x21, 0x00


	//----- nvinfo : EIATTR_KPARAM_INFO
	.align		4
.L_28:
        /*0098*/ 	.byte	0x04, 0x17
        /*009a*/ 	.short	(.L_30 - .L_29)
.L_29:
        /*009c*/ 	.word	0x00000000
        /*00a0*/ 	.short	0x0001
        /*00a2*/ 	.short	0x0008
        /*00a4*/ 	.byte	0x00, 0xf4, 0x21, 0x00


	//----- nvinfo : EIATTR_KPARAM_INFO
	.align		4
.L_30:
        /*00a8*/ 	.byte	0x04, 0x17
        /*00aa*/ 	.short	(.L_32 - .L_31)
.L_31:
        /*00ac*/ 	.word	0x00000000
        /*00b0*/ 	.short	0x0000
        /*00b2*/ 	.short	0x0000
        /*00b4*/ 	.byte	0x00, 0xf4, 0x21, 0x00


	//----- nvinfo : EIATTR_SPARSE_MMA_MASK
	.align		4
.L_32:
        /*00b8*/ 	.byte	0x03, 0x50
        /*00ba*/ 	.short	0x0000


	//----- nvinfo : EIATTR_MAXREG_COUNT
	.align		4
        /*00bc*/ 	.byte	0x03, 0x1b
        /*00be*/ 	.short	0x00ff


	//----- nvinfo : EIATTR_COOP_GROUP_MASK_REGIDS
	.align		4
        /*00c0*/ 	.byte	0x04, 0x29
        /*00c2*/ 	.short	(.L_34 - .L_33)


	//   ....[0]....
.L_33:
        /*00c4*/ 	.word	0xffffffff


	//   ....[1]....
        /*00c8*/ 	.word	0xffffffff


	//   ....[2]....
        /*00cc*/ 	.word	0xffffffff


	//   ....[3]....
        /*00d0*/ 	.word	0xffffffff


	//   ....[4]....
        /*00d4*/ 	.word	0xffffffff


	//   ....[5]....
        /*00d8*/ 	.word	0xffffffff


	//   ....[6]....
        /*00dc*/ 	.word	0xffffffff


	//   ....[7]....
        /*00e0*/ 	.word	0xffffffff


	//   ....[8]....
        /*00e4*/ 	.word	0xffffffff


	//   ....[9]....
        /*00e8*/ 	.word	0xffffffff


	//   ....[10]....
        /*00ec*/ 	.word	0xffffffff


	//   ....[11]....
        /*00f0*/ 	.word	0xffffffff


	//   ....[12]....
        /*00f4*/ 	.word	0xffffffff


	//   ....[13]....
        /*00f8*/ 	.word	0xffffffff


	//   ....[14]....
        /*00fc*/ 	.word	0xffffffff


	//   ....[15]....
        /*0100*/ 	.word	0xffffffff


	//----- nvinfo : EIATTR_COOP_GROUP_INSTR_OFFSETS
	.align		4
.L_34:
        /*0104*/ 	.byte	0x04, 0x28
        /*0106*/ 	.short	(.L_36 - .L_35)


	//   ....[0]....
.L_35:
        /*0108*/ 	.word	0x00000300


	//   ....[1]....
        /*010c*/ 	.word	0x00000310


	//   ....[2]....
        /*0110*/ 	.word	0x00000370


	//   ....[3]....
        /*0114*/ 	.word	0x00000380


	//   ....[4]....
        /*0118*/ 	.word	0x000003b0


	//   ....[5]....
        /*011c*/ 	.word	0x000003c0


	//   ....[6]....
        /*0120*/ 	.word	0x000003f0


	//   ....[7]....
        /*0124*/ 	.word	0x00000400


	//   ....[8]....
        /*0128*/ 	.word	0x00000490


	//   ....[9]....
        /*012c*/ 	.word	0x000004b0


	//   ....[10]....
        /*0130*/ 	.word	0x000004d0


	//   ....[11]....
        /*0134*/ 	.word	0x000004f0


	//   ....[12]....
        /*0138*/ 	.word	0x00000520


	//   ....[13]....
        /*013c*/ 	.word	0x00000540


	//   ....[14]....
        /*0140*/ 	.word	0x00000570


	//   ....[15]....
        /*0144*/ 	.word	0x000005a0


	//----- nvinfo : EIATTR_EXIT_INSTR_OFFSETS
	.align		4
.L_36:
        /*0148*/ 	.byte	0x04, 0x1c
        /*014a*/ 	.short	(.L_38 - .L_37)


	//   ....[0]....
.L_37:
        /*014c*/ 	.word	0x000006b0


	//   ....[1]....
        /*0150*/ 	.word	0x000006d0


	//----- nvinfo : EIATTR_REQNTID
	.align		4
.L_38:
        /*0154*/ 	.byte	0x04, 0x10
        /*0156*/ 	.short	(.L_40 - .L_39)
.L_39:
        /*0158*/ 	.word	0x00000040
        /*015c*/ 	.word	0x00000001
        /*0160*/ 	.word	0x00000001


	//----- nvinfo : EIATTR_CBANK_PARAM_SIZE
	.align		4
.L_40:
        /*0164*/ 	.byte	0x03, 0x19
        /*0166*/ 	.short	0x0050


	//----- nvinfo : EIATTR_PARAM_CBANK
	.align		4
        /*0168*/ 	.byte	0x04, 0x0a
        /*016a*/ 	.short	(.L_42 - .L_41)
	.align		4
.L_41:
        /*016c*/ 	.word	index@(.nv.constant0.triton_per_fused__native_batch_norm_legit_add_convolution_5)
        /*0170*/ 	.short	0x0210
        /*0172*/ 	.short	0x0050


	//----- nvinfo : EIATTR_SW_WAR
	.align		4
.L_42:
        /*0174*/ 	.byte	0x04, 0x36
        /*0176*/ 	.short	(.L_44 - .L_43)
.L_43:
        /*0178*/ 	.word	0x00000008
.L_44:


//--------------------- .nv.callgraph             --------------------------
	.section	.nv.callgraph,"",@"SHT_CUDA_CALLGRAPH"
	.align	4
	.sectionentsize	8
	.align		4
        /*0000*/ 	.word	0x00000000
	.align		4
        /*0004*/ 	.word	0xffffffff
	.align		4
        /*0008*/ 	.word	0x00000000
	.align		4
        /*000c*/ 	.word	0xfffffffe
	.align		4
        /*0010*/ 	.word	0x00000000
	.align		4
        /*0014*/ 	.word	0xfffffffd
	.align		4
        /*0018*/ 	.word	0x00000000
	.align		4
        /*001c*/ 	.word	0xfffffffc


//--------------------- .nv.constant4             --------------------------
	.section	.nv.constant4,"a",@progbits
	.align	8
	.align		8
.nv.constant4:
        /*0000*/ 	.dword	_$_str


//--------------------- .text.triton_per_fused__native_batch_norm_legit_add_convolution_5 --------------------------
	.section	.text.triton_per_fused__native_batch_norm_legit_add_convolution_5,"ax",@progbits
	.align	128
        .global         triton_per_fused__native_batch_norm_legit_add_convolution_5
        .type           triton_per_fused__native_batch_norm_legit_add_convolution_5,@function
        .size           triton_per_fused__native_batch_norm_legit_add_convolution_5,(.L_x_1 - triton_per_fused__native_batch_norm_legit_add_convolution_5)
        .other          triton_per_fused__native_batch_norm_legit_add_convolution_5,@"STO_CUDA_ENTRY STV_DEFAULT"
triton_per_fused__native_batch_norm_legit_add_convolution_5:
.text.triton_per_fused__native_batch_norm_legit_add_convolution_5:
[----:B------:R-:W0:Y:S01]  /*0000*/  LDC R1, c[0x0][0x28] ;  /* 0x00000a00ff017b82 */ /* 0x000e220000000800 */
[----:B------:R-:W1:Y:S07]  /*0010*/  S2R R9, SR_CTAID.X ;  /* 0x0000000000097919 */ /* 0x000e6e0000002500 */
[----:B------:R-:W2:Y:S01]  /*0020*/  LDC.64 R2, c[0x0][0x210] ;  /* 0x00008400ff027b82 */ /* 0x000ea20000000a00 */
[----:B------:R-:W-:Y:S01]  /*0030*/  CS2R R14, SRZ ;  /* 0x00000000000e7805 */ /* 0x000fe2000001ff00 */
[----:B------:R-:W-:Y:S01]  /*0040*/  HFMA2.MMA R16, -RZ, RZ, 0, 0 ;  /* 0x00000000ff107435 */ /* 0x000fe200000001ff */
[----:B------:R-:W3:Y:S01]  /*0050*/  S2R R17, SR_TID.X ;  /* 0x0000000000117919 */ /* 0x000ee20000002100 */
[----:B------:R-:W-:-:S04]  /*0060*/  ULDC.64 UR4, c[0x0][0x208] ;  /* 0x0000820000047ab9 */ /* 0x000fc80000000a00 */
[----:B------:R-:W4:Y:S01]  /*0070*/  LDC.64 R20, c[0x0][0x218] ;  /* 0x00008600ff147b82 */ /* 0x000f220000000a00 */
[----:B------:R-:W-:-:S07]  /*0080*/  CS2R R12, SRZ ;  /* 0x00000000000c7805 */ /* 0x000fce000001ff00 */
[----:B------:R-:W5:Y:S08]  /*0090*/  LDC.64 R22, c[0x0][0x230] ;  /* 0x00008c00ff167b82 */ /* 0x000f700000000a00 */
[----:B------:R-:W5:Y:S01]  /*00a0*/  LDC.64 R18, c[0x0][0x220] ;  /* 0x00008800ff127b82 */ /* 0x000f620000000a00 */
[----:B-1----:R-:W-:-:S07]  /*00b0*/  SHF.R.S32.HI R0, RZ, 0x1f, R9 ;  /* 0x0000001fff007819 */ /* 0x002fce0000011409 */
[----:B------:R-:W1:Y:S01]  /*00c0*/  LDC.64 R6, c[0x0][0x228] ;  /* 0x00008a00ff067b82 */ /* 0x000e620000000a00 */
[----:B------:R-:W-:Y:S02]  /*00d0*/  ISETP.GE.AND P2, PT, R9, 0x10, PT ;  /* 0x000000100900780c */ /* 0x000fe40003f46270 */
[----:B------:R-:W-:Y:S02]  /*00e0*/  LEA.HI R4, R0, R9, RZ, 0x2 ;  /* 0x0000000900047211 */ /* 0x000fe400078f10ff */
[----:B---3--:R-:W-:Y:S02]  /*00f0*/  LOP3.LUT R0, R17, 0xf, RZ, 0xc0, !PT ;  /* 0x0000000f11007812 */ /* 0x008fe400078ec0ff */
[----:B------:R-:W-:Y:S02]  /*0100*/  LOP3.LUT R4, R4, 0xfffffffc, RZ, 0xc0, !PT ;  /* 0xfffffffc04047812 */ /* 0x000fe400078ec0ff */
[----:B------:R-:W-:Y:S02]  /*0110*/  LEA R11, R9, R0, 0x4 ;  /* 0x00000000090b7211 */ /* 0x000fe400078e20ff */
[----:B------:R-:W-:-:S03]  /*0120*/  IADD3 R5, -R4, R9, RZ ;  /* 0x0000000904057210 */ /* 0x000fc60007ffe1ff */
[----:B--2---:R-:W-:-:S04]  /*0130*/  IMAD.WIDE R2, R11, 0x4, R2 ;  /* 0x000000040b027825 */ /* 0x004fc800078e0202 */
[----:B----4-:R-:W-:Y:S01]  /*0140*/  IMAD.WIDE R20, R5, 0x4, R20 ;  /* 0x0000000405147825 */ /* 0x010fe200078e0214 */
[----:B------:R-:W2:Y:S01]  /*0150*/  @!P2 LDG.E R14, desc[UR4][R2.64] ;  /* 0x00000004020ea981 */ /* 0x000ea2000c1e1900 */
[----:B------:R-:W3:Y:S03]  /*0160*/  LDC.64 R4, c[0x0][0x238] ;  /* 0x00008e00ff047b82 */ /* 0x000ee60000000a00 */
[----:B------:R-:W4:Y:S04]  /*0170*/  @!P2 LDG.E R16, desc[UR4][R2.64] ;  /* 0x000000040210a981 */ /* 0x000f28000c1e1900 */
[----:B------:R-:W4:Y:S04]  /*0180*/  @!P2 LDG.E.EL R15, desc[UR4][R20.64] ;  /* 0x00000004140fa981 */ /* 0x000f28000c2e1900 */
[----:B------:R-:W4:Y:S01]  /*0190*/  @!P2 LDG.E.EL R13, desc[UR4][R20.64] ;  /* 0x00000004140da981 */ /* 0x000f22000c2e1900 */
[----:B-----5:R-:W-:-:S05]  /*01a0*/  IMAD.WIDE R22, R9, 0x4, R22 ;  /* 0x0000000409167825 */ /* 0x020fca00078e0216 */
[----:B------:R-:W5:Y:S01]  /*01b0*/  @!P2 LDG.E.EL R12, desc[UR4][R22.64] ;  /* 0x00000004160ca981 */ /* 0x000f62000c2e1900 */
[----:B------:R-:W-:Y:S01]  /*01c0*/  MOV R0, RZ ;  /* 0x000000ff00007202 */ /* 0x000fe20000000f00 */
[----:B0-----:R-:W-:Y:S01]  /*01d0*/  IMAD.WIDE R18, R11, 0x4, R18 ;  /* 0x000000040b127825 */ /* 0x001fe200078e0212 */
[----:B------:R-:W-:Y:S01]  /*01e0*/  HFMA2.MMA R8, -RZ, RZ, 0, 0 ;  /* 0x00000000ff087435 */ /* 0x000fe200000001ff */
[----:B------:R-:W-:Y:S02]  /*01f0*/  MOV R10, RZ ;  /* 0x000000ff000a7202 */ /* 0x000fe40000000f00 */
[----:B-1----:R-:W-:Y:S01]  /*0200*/  IMAD.WIDE R6, R9, 0x4, R6 ;  /* 0x0000000409067825 */ /* 0x002fe200078e0206 */
[----:B------:R0:W5:Y:S03]  /*0210*/  @!P2 LDG.E R0, desc[UR4][R18.64] ;  /* 0x000000041200a981 */ /* 0x000166000c1e1900 */
[----:B---3--:R-:W-:-:S03]  /*0220*/  IMAD.WIDE R4, R11, 0x4, R4 ;  /* 0x000000040b047825 */ /* 0x008fc600078e0204 */
[----:B------:R-:W3:Y:S04]  /*0230*/  @!P2 LDG.E.EL R8, desc[UR4][R6.64] ;  /* 0x000000040608a981 */ /* 0x000ee8000c2e1900 */
[----:B------:R-:W3:Y:S01]  /*0240*/  @!P2 LDG.E R10, desc[UR4][R4.64] ;  /* 0x00000004040aa981 */ /* 0x000ee2000c1e1900 */
[C---:B------:R-:W-:Y:S02]  /*0250*/  LOP3.LUT P1, RZ, R17.reuse, 0x30, RZ, 0xc0, !PT ;  /* 0x0000003011ff7812 */ /* 0x040fe4000782c0ff */
[----:B------:R-:W-:Y:S02]  /*0260*/  LOP3.LUT P0, RZ, R17, 0x3f, RZ, 0xc0, !PT ;  /* 0x0000003f11ff7812 */ /* 0x000fe4000780c0ff */
[C---:B------:R-:W-:Y:S02]  /*0270*/  ISETP.LT.AND P1, PT, R9.reuse, 0x10, !P1 ;  /* 0x000000100900780c */ /* 0x040fe40004f21270 */
[----:B------:R-:W-:-:S02]  /*0280*/  ISETP.LT.AND P0, PT, R9, 0x10, !P0 ;  /* 0x000000100900780c */ /* 0x000fc40004701270 */
[----:B--2---:R-:W-:Y:S02]  /*0290*/  SEL R14, R14, RZ, !P2 ;  /* 0x000000ff0e0e7207 */ /* 0x004fe40005000000 */
[----:B----4-:R-:W-:-:S03]  /*02a0*/  SEL R16, R16, RZ, !P2 ;  /* 0x000000ff10107207 */ /* 0x010fc60005000000 */
[----:B------:R-:W-:Y:S02]  /*02b0*/  FADD R15, R14, R15 ;  /* 0x0000000f0e0f7221 */ /* 0x000fe40000000000 */
[----:B------:R-:W-:-:S03]  /*02c0*/  FADD R13, R16, R13 ;  /* 0x0000000d100d7221 */ /* 0x000fc60000000000 */
[----:B------:R-:W-:Y:S01]  /*02d0*/  FSEL R14, R15, RZ, !P2 ;  /* 0x000000ff0f0e7208 */ /* 0x000fe20005000000 */
[----:B------:R-:W-:Y:S01]  /*02e0*/  @P1 STG.E desc[UR4][R2.64], R15 ;  /* 0x0000000f02001986 */ /* 0x000fe2000c101904 */
[----:B------:R-:W-:-:S03]  /*02f0*/  FSEL R16, R13, RZ, !P2 ;  /* 0x000000ff0d107208 */ /* 0x000fc60005000000 */
[----:B0-----:R-:W0:Y:S04]  /*0300*/  SHFL.BFLY PT, R19, R14, 0x8, 0x1f ;  /* 0x0d001f000e137f89 */ /* 0x001e2800000e0000 */
[----:B------:R-:W1:Y:S01]  /*0310*/  SHFL.BFLY PT, R21, R16, 0x8, 0x1f ;  /* 0x0d001f0010157f89 */ /* 0x000e6200000e0000 */
[----:B-----5:R-:W-:-:S05]  /*0320*/  SEL R27, R0, RZ, !P2 ;  /* 0x000000ff001b7207 */ /* 0x020fca0005000000 */
[----:B---3--:R-:W-:Y:S01]  /*0330*/  FADD R8, R27, -R8 ;  /* 0x800000081b087221 */ /* 0x008fe20000000000 */
[----:B------:R-:W-:Y:S01]  /*0340*/  SEL R17, R10, RZ, !P2 ;  /* 0x000000ff0a117207 */ /* 0x000fe20005000000 */
[----:B0-----:R-:W-:Y:S01]  /*0350*/  FADD R19, R14, R19 ;  /* 0x000000130e137221 */ /* 0x001fe20000000000 */
[----:B-1----:R-:W-:-:S04]  /*0360*/  FADD R21, R16, R21 ;  /* 0x0000001510157221 */ /* 0x002fc80000000000 */
[----:B------:R-:W0:Y:S04]  /*0370*/  SHFL.BFLY PT, R4, R19, 0x4, 0x1f ;  /* 0x0c801f0013047f89 */ /* 0x000e2800000e0000 */
[----:B------:R-:W1:Y:S01]  /*0380*/  SHFL.BFLY PT, R6, R21, 0x4, 0x1f ;  /* 0x0c801f0015067f89 */ /* 0x000e6200000e0000 */
        /* <DEDUP_REMOVED lines=9> */
[----:B-1----:R-:W-:-:S03]  /*0420*/  FADD R14, R18, R23 ;  /* 0x00000017120e7221 */ /* 0x002fc60000000000 */
[----:B------:R-:W-:Y:S01]  /*0430*/  FFMA R16, R6, -0.0625, R15 ;  /* 0xbd80000006107823 */ /* 0x000fe2000000000f */
[----:B------:R-:W-:-:S03]  /*0440*/  FMUL R14, R14, 0.0625 ;  /* 0x3d8000000e0e7820 */ /* 0x000fc60000400000 */
[----:B------:R-:W-:Y:S01]  /*0450*/  FMUL R6, R16, R16 ;  /* 0x0000001010067220 */ /* 0x000fe20000400000 */
[----:B------:R-:W-:-:S04]  /*0460*/  FADD R13, R13, -R14 ;  /* 0x8000000e0d0d7221 */ /* 0x000fc80000000000 */
[----:B------:R-:W-:Y:S01]  /*0470*/  FSEL R6, R6, RZ, !P2 ;  /* 0x000000ff06067208 */ /* 0x000fe20005000000 */
[----:B------:R-:W-:-:S04]  /*0480*/  FMUL R13, R13, R13 ;  /* 0x0000000d0d0d7220 */ /* 0x000fc80000400000 */
[----:B------:R-:W0:Y:S01]  /*0490*/  SHFL.BFLY PT, R7, R6, 0x8, 0x1f ;  /* 0x0d001f0006077f89 */ /* 0x000e2200000e0000 */
[----:B------:R-:W-:-:S05]  /*04a0*/  FSEL R13, R13, RZ, !P2 ;  /* 0x000000ff0d0d7208 */ /* 0x000fca0005000000 */
[----:B------:R-:W1:Y:S01]  /*04b0*/  SHFL.BFLY PT, R18, R13, 0x8, 0x1f ;  /* 0x0d001f000d127f89 */ /* 0x000e6200000e0000 */
[----:B0-----:R-:W-:-:S05]  /*04c0*/  FADD R7, R6, R7 ;  /* 0x0000000706077221 */ /* 0x001fca0000000000 */
[----:B------:R-:W0:Y:S01]  /*04d0*/  SHFL.BFLY PT, R4, R7, 0x4, 0x1f ;  /* 0x0c801f0007047f89 */ /* 0x000e2200000e0000 */
[----:B-1----:R-:W-:-:S05]  /*04e0*/  FADD R21, R13, R18 ;  /* 0x000000120d157221 */ /* 0x002fca0000000000 */
[----:B------:R-:W1:Y:S01]  /*04f0*/  SHFL.BFLY PT, R20, R21, 0x4, 0x1f ;  /* 0x0c801f0015147f89 */ /* 0x000e6200000e0000 */
[----:B0-----:R-:W-:Y:S02]  /*0500*/  FADD R18, R7, R4 ;  /* 0x0000000407127221 */ /* 0x001fe40000000000 */
[----:B------:R-:W0:Y:S03]  /*0510*/  LDC.64 R6, c[0x0][0x250] ;  /* 0x00009400ff067b82 */ /* 0x000e260000000a00 */
[----:B------:R-:W2:Y:S01]  /*0520*/  SHFL.BFLY PT, R5, R18, 0x2, 0x1f ;  /* 0x0c401f0012057f89 */ /* 0x000ea200000e0000 */
[----:B-1----:R-:W-:-:S05]  /*0530*/  FADD R22, R21, R20 ;  /* 0x0000001415167221 */ /* 0x002fca0000000000 */
[----:B------:R-:W1:Y:S01]  /*0540*/  SHFL.BFLY PT, R19, R22, 0x2, 0x1f ;  /* 0x0c401f0016137f89 */ /* 0x000e6200000e0000 */
[----:B0-----:R-:W-:-:S04]  /*0550*/  IMAD.WIDE R6, R9, 0x4, R6 ;  /* 0x0000000409067825 */ /* 0x001fc800078e0206 */
[----:B--2---:R-:W-:-:S05]  /*0560*/  FADD R20, R18, R5 ;  /* 0x0000000512147221 */ /* 0x004fca0000000000 */
[----:B------:R-:W0:Y:S01]  /*0570*/  SHFL.BFLY PT, R5, R20, 0x1, 0x1f ;  /* 0x0c201f0014057f89 */ /* 0x000e2200000e0000 */
[----:B-1----:R-:W-:Y:S01]  /*0580*/  FADD R23, R22, R19 ;  /* 0x0000001316177221 */ /* 0x002fe20000000000 */
[----:B------:R-:W-:-:S04]  /*0590*/  HFMA2.MMA R19, -RZ, RZ, 1.375, 0 ;  /* 0x3d800000ff137435 */ /* 0x000fc800000001ff */
[----:B------:R-:W1:Y:S06]  /*05a0*/  SHFL.BFLY PT, R24, R23, 0x1, 0x1f ;  /* 0x0c201f0017187f89 */ /* 0x000e6c00000e0000 */
[----:B------:R-:W-:-:S04]  /*05b0*/  FFMA R25, R12, R19, 9.9999997473787516356e-06 ;  /* 0x3727c5ac0c197423 */ /* 0x000fc80000000013 */
[----:B------:R-:W2:Y:S01]  /*05c0*/  MUFU.RSQ R18, R25 ;  /* 0x0000001900127308 */ /* 0x000ea20000001400 */
[----:B0-----:R-:W-:Y:S02]  /*05d0*/  FADD R12, R20, R5 ;  /* 0x00000005140c7221 */ /* 0x001fe40000000000 */
[----:B------:R-:W0:Y:S02]  /*05e0*/  LDC.64 R4, c[0x0][0x248] ;  /* 0x00009200ff047b82 */ /* 0x000e240000000a00 */
[----:B------:R-:W-:Y:S01]  /*05f0*/  FFMA R21, R12, R19, 9.9999997473787516356e-06 ;  /* 0x3727c5ac0c157423 */ /* 0x000fe20000000013 */
[----:B-1----:R-:W-:Y:S01]  /*0600*/  FADD R24, R23, R24 ;  /* 0x0000001817187221 */ /* 0x002fe20000000000 */
[----:B--2---:R-:W-:-:S04]  /*0610*/  FFMA R17, R18, R8, R17 ;  /* 0x0000000812117223 */ /* 0x004fc80000000011 */
[----:B------:R-:W1:Y:S01]  /*0620*/  LDC.64 R12, c[0x0][0x240] ;  /* 0x00009000ff0c7b82 */ /* 0x000e620000000a00 */
[----:B------:R-:W2:Y:S01]  /*0630*/  MUFU.RSQ R21, R21 ;  /* 0x0000001500157308 */ /* 0x000ea20000001400 */
[----:B------:R-:W-:-:S07]  /*0640*/  FFMA R24, R24, R19, 9.9999997473787516356e-06 ;  /* 0x3727c5ac18187423 */ /* 0x000fce0000000013 */
[----:B------:R-:W3:Y:S01]  /*0650*/  MUFU.RSQ R19, R24 ;  /* 0x0000001800137308 */ /* 0x000ee20000001400 */
[----:B--2---:R-:W-:Y:S01]  /*0660*/  FFMA R17, R16, R21, R17 ;  /* 0x0000001510117223 */ /* 0x004fe20000000011 */
[----:B0-----:R-:W-:-:S05]  /*0670*/  IMAD.WIDE R4, R11, 0x4, R4 ;  /* 0x000000040b047825 */ /* 0x001fca00078e0204 */
[----:B------:R0:W-:Y:S01]  /*0680*/  @P1 STG.E desc[UR4][R4.64], R17 ;  /* 0x0000001104001986 */ /* 0x0001e2000c101904 */
[----:B-1----:R-:W-:-:S03]  /*0690*/  IMAD.WIDE R12, R9, 0x4, R12 ;  /* 0x00000004090c7825 */ /* 0x002fc600078e020c */
[----:B---3--:R0:W-:Y:S02]  /*06a0*/  @P0 STG.E desc[UR4][R6.64], R19 ;  /* 0x0000001306000986 */ /* 0x0081e4000c101904 */
[----:B0-----:R-:W-:Y:S05]  /*06b0*/  @!P0 EXIT ;  /* 0x000000000000894d */ /* 0x001fea0003800000 */
[----:B------:R-:W-:Y:S01]  /*06c0*/  STG.E desc[UR4][R12.64], R14 ;  /* 0x0000000e0c007986 */ /* 0x000fe2000c101904 */
[----:B------:R-:W-:Y:S05]  /*06d0*/  EXIT ;  /* 0x000000000000794d */ /* 0x000fea0003800000 */
.L_x_0:
[----:B------:R-:W-:-:S00]  /*06e0*/  BRA `(.L_x_0) ;  /* 0xfffffffc00fc7947 */ /* 0x000fc0000383ffff */
[----:B------:R-:W-:-:S00]  /*06f0*/  NOP ;  /* 0x0000000000007918 */ /* 0x000fc00000000000 */
        /* <DEDUP_REMOVED lines=8> */
.L_x_1:


//--------------------- .nv.global.init           --------------------------
	.section	.nv.global.init,"aw",@progbits
.nv.global.init:
	.type		_$_str,@object
	.size		_$_str,(.L_0 - _$_str)
_$_str:
        /*0000*/ 	.byte	0x5f, 0x5f, 0x43, 0x55, 0x44, 0x41, 0x5f, 0x46, 0x54, 0x5a, 0x00
.L_0:


//--------------------- .nv.constant0.triton_per_fused__native_batch_norm_legit_add_convolution_5 --------------------------
	.section	.nv.constant0.triton_per_fused__native_batch_norm_legit_add_convolution_5,"a",@progbits
	.sectionflags	@""
	.align	4
.nv.constant0.triton_per_fused__native_batch_norm_legit_add_convolution_5:
	.zero		608
